//
// Generated by NVIDIA NVVM Compiler
//
// Compiler Build ID: CL-36424714
// Cuda compilation tools, release 13.0, V13.0.88
// Based on NVVM 20.0.0
//

.version 9.0
.target sm_100
.address_size 64

	// .globl	_Z16reduceNeighboredPiS_j

.visible .entry _Z16reduceNeighboredPiS_j(
	.param .u64 .ptr .align 1 _Z16reduceNeighboredPiS_j_param_0,
	.param .u64 .ptr .align 1 _Z16reduceNeighboredPiS_j_param_1,
	.param .u32 _Z16reduceNeighboredPiS_j_param_2
)
{
	.reg .pred 	%p<7>;
	.reg .b32 	%r<19>;
	.reg .b64 	%rd<13>;

	ld.param.u64 	%rd3, [_Z16reduceNeighboredPiS_j_param_0];
	ld.param.u64 	%rd4, [_Z16reduceNeighboredPiS_j_param_1];
	ld.param.u32 	%r7, [_Z16reduceNeighboredPiS_j_param_2];
	mov.u32 	%r1, %tid.x;
	mov.u32 	%r2, %ctaid.x;
	mov.u32 	%r3, %ntid.x;
	mul.lo.s32 	%r4, %r2, %r3;
	add.s32 	%r8, %r4, %r1;
	setp.ge.u32 	%p1, %r8, %r7;
	@%p1 bra 	$L__BB0_10;
	cvta.to.global.u64 	%rd5, %rd3;
	mul.wide.u32 	%rd6, %r4, 4;
	add.s64 	%rd1, %rd5, %rd6;
	mul.wide.u32 	%rd7, %r1, 4;
	add.s64 	%rd2, %rd1, %rd7;
	ld.global.u32 	%r9, [%rd2];
	setp.gt.s32 	%p2, %r9, -1;
	@%p2 bra 	$L__BB0_3;
	mov.b32 	%r10, 0;
	st.global.u32 	[%rd2], %r10;
$L__BB0_3:
	bar.sync 	0;
	setp.lt.u32 	%p3, %r3, 2;
	@%p3 bra 	$L__BB0_8;
	mov.b32 	%r18, 1;
$L__BB0_5:
	shl.b32 	%r6, %r18, 1;
	add.s32 	%r12, %r6, -1;
	and.b32  	%r13, %r12, %r1;
	setp.ne.s32 	%p4, %r13, 0;
	@%p4 bra 	$L__BB0_7;
	mul.wide.s32 	%rd8, %r18, 4;
	add.s64 	%rd9, %rd2, %rd8;
	ld.global.u32 	%r14, [%rd9];
	ld.global.u32 	%r15, [%rd2];
	add.s32 	%r16, %r15, %r14;
	st.global.u32 	[%rd2], %r16;
$L__BB0_7:
	bar.sync 	0;
	setp.lt.u32 	%p5, %r6, %r3;
	mov.u32 	%r18, %r6;
	@%p5 bra 	$L__BB0_5;
$L__BB0_8:
	setp.ne.s32 	%p6, %r1, 0;
	@%p6 bra 	$L__BB0_10;
	ld.global.u32 	%r17, [%rd1];
	cvta.to.global.u64 	%rd10, %rd4;
	mul.wide.u32 	%rd11, %r2, 4;
	add.s64 	%rd12, %rd10, %rd11;
	st.global.u32 	[%rd12], %r17;
$L__BB0_10:
	ret;

}
	// .globl	_Z20reduceNeighboredLessPiS_j
.visible .entry _Z20reduceNeighboredLessPiS_j(
	.param .u64 .ptr .align 1 _Z20reduceNeighboredLessPiS_j_param_0,
	.param .u64 .ptr .align 1 _Z20reduceNeighboredLessPiS_j_param_1,
	.param .u32 _Z20reduceNeighboredLessPiS_j_param_2
)
{
	.reg .pred 	%p<7>;
	.reg .b32 	%r<19>;
	.reg .b64 	%rd<15>;

	ld.param.u64 	%rd3, [_Z20reduceNeighboredLessPiS_j_param_0];
	ld.param.u64 	%rd4, [_Z20reduceNeighboredLessPiS_j_param_1];
	ld.param.u32 	%r8, [_Z20reduceNeighboredLessPiS_j_param_2];
	mov.u32 	%r1, %tid.x;
	mov.u32 	%r2, %ctaid.x;
	mov.u32 	%r3, %ntid.x;
	mul.lo.s32 	%r4, %r2, %r3;
	add.s32 	%r9, %r4, %r1;
	setp.ge.u32 	%p1, %r9, %r8;
	@%p1 bra 	$L__BB1_10;
	cvta.to.global.u64 	%rd5, %rd3;
	mul.wide.u32 	%rd6, %r4, 4;
	add.s64 	%rd1, %rd5, %rd6;
	mul.wide.u32 	%rd7, %r1, 4;
	add.s64 	%rd2, %rd1, %rd7;
	ld.global.u32 	%r10, [%rd2];
	setp.gt.s32 	%p2, %r10, -1;
	@%p2 bra 	$L__BB1_3;
	mov.b32 	%r11, 0;
	st.global.u32 	[%rd2], %r11;
$L__BB1_3:
	bar.sync 	0;
	setp.lt.u32 	%p3, %r3, 2;
	@%p3 bra 	$L__BB1_8;
	mov.b32 	%r18, 1;
$L__BB1_5:
	shl.b32 	%r6, %r18, 1;
	mul.lo.s32 	%r7, %r6, %r1;
	setp.ge.u32 	%p4, %r7, %r3;
	@%p4 bra 	$L__BB1_7;
	add.s32 	%r13, %r7, %r18;
	mul.wide.u32 	%rd8, %r13, 4;
	add.s64 	%rd9, %rd1, %rd8;
	ld.global.u32 	%r14, [%rd9];
	mul.wide.u32 	%rd10, %r7, 4;
	add.s64 	%rd11, %rd1, %rd10;
	ld.global.u32 	%r15, [%rd11];
	add.s32 	%r16, %r15, %r14;
	st.global.u32 	[%rd11], %r16;
$L__BB1_7:
	bar.sync 	0;
	setp.lt.u32 	%p5, %r6, %r3;
	mov.u32 	%r18, %r6;
	@%p5 bra 	$L__BB1_5;
$L__BB1_8:
	setp.ne.s32 	%p6, %r1, 0;
	@%p6 bra 	$L__BB1_10;
	ld.global.u32 	%r17, [%rd1];
	cvta.to.global.u64 	%rd12, %rd4;
	mul.wide.u32 	%rd13, %r2, 4;
	add.s64 	%rd14, %rd12, %rd13;
	st.global.u32 	[%rd14], %r17;
$L__BB1_10:
	ret;

}


// ===== COMPILED SASS (sm_100) =====

	.target	sm_100

	.elftype	@"ET_EXEC"


//--------------------- .note.nv.tkinfo           --------------------------
	.section	.note.nv.tkinfo,"",@"SHT_NOTE"
	.sectionflags	@"SHF_NOTE_NV_TKINFO"
	.tkinfo
        /*0018*/ 	.word	0x00000002
        /*0030*/ 	.string	""
        /*0030*/ 	.string	"ptxas"
        /*0030*/ 	.string	"Cuda compilation tools, release 13.0, V13.0.88"
        /*0030*/ 	.string	"Build cuda_13.0.r13.0/compiler.36424714_0"
        /*0030*/ 	.string	"-arch sm_100 -m 64 "



//--------------------- .note.nv.cuinfo           --------------------------
	.section	.note.nv.cuinfo,"",@"SHT_NOTE"
	.sectionflags	@"SHF_NOTE_NV_CUINFO"
        /*0018*/ 	.short	0x0002
        /*001a*/ 	.short	0x0064
        /*001c*/ 	.short	0x0082
	.zero		2


//--------------------- .nv.info                  --------------------------
	.section	.nv.info,"",@"SHT_CUDA_INFO"
	.align	4


	//----- nvinfo : EIATTR_REGCOUNT
	.align		4
        /*0000*/ 	.byte	0x04, 0x2f
        /*0002*/ 	.short	(.L_1 - .L_0)
	.align		4
.L_0:
        /*0004*/ 	.word	index@(_Z16reduceNeighboredPiS_j)
        /*0008*/ 	.word	0x00000010


	//----- nvinfo : EIATTR_FRAME_SIZE
	.align		4
.L_1:
        /*000c*/ 	.byte	0x04, 0x11
        /*000e*/ 	.short	(.L_3 - .L_2)
	.align		4
.L_2:
        /*0010*/ 	.word	index@(_Z16reduceNeighboredPiS_j)
        /*0014*/ 	.word	0x00000000


	//----- nvinfo : EIATTR_REGCOUNT
	.align		4
.L_3:
        /*0018*/ 	.byte	0x04, 0x2f
        /*001a*/ 	.short	(.L_5 - .L_4)
	.align		4
.L_4:
        /*001c*/ 	.word	index@(_Z20reduceNeighboredLessPiS_j)
        /*0020*/ 	.word	0x0000000e


	//----- nvinfo : EIATTR_FRAME_SIZE
	.align		4
.L_5:
        /*0024*/ 	.byte	0x04, 0x11
        /*0026*/ 	.short	(.L_7 - .L_6)
	.align		4
.L_6:
        /*0028*/ 	.word	index@(_Z20reduceNeighboredLessPiS_j)
        /*002c*/ 	.word	0x00000000


	//----- nvinfo : EIATTR_MIN_STACK_SIZE
	.align		4
.L_7:
        /*0030*/ 	.byte	0x04, 0x12
        /*0032*/ 	.short	(.L_9 - .L_8)
	.align		4
.L_8:
        /*0034*/ 	.word	index@(_Z20reduceNeighboredLessPiS_j)
        /*0038*/ 	.word	0x00000000


	//----- nvinfo : EIATTR_MIN_STACK_SIZE
	.align		4
.L_9:
        /*003c*/ 	.byte	0x04, 0x12
        /*003e*/ 	.short	(.L_11 - .L_10)
	.align		4
.L_10:
        /*0040*/ 	.word	index@(_Z16reduceNeighboredPiS_j)
        /*0044*/ 	.word	0x00000000
.L_11:


//--------------------- .nv.compat                --------------------------
	.section	.nv.compat,"",@"SHT_CUDA_COMPAT_INFO"
	.align	4
        /*0000*/ 	.byte	0x02, 0x09, 0x00, 0x00, 0x02, 0x02, 0x01, 0x00, 0x02, 0x05, 0x05, 0x00, 0x03, 0x07, 0x01, 0x01
        /*0010*/ 	.byte	0x02, 0x03, 0x00, 0x00, 0x02, 0x06, 0x01, 0x00, 0x04, 0x0b, 0x08, 0x00, 0x09, 0x00, 0x00, 0x00
        /*0020*/ 	.byte	0x00, 0x00, 0x00, 0x00


//--------------------- .nv.info._Z20reduceNeighboredLessPiS_j --------------------------
	.section	.nv.info._Z20reduceNeighboredLessPiS_j,"",@"SHT_CUDA_INFO"
	.sectionflags	@""
	.align	4


	//----- nvinfo : EIATTR_CUDA_API_VERSION
	.align		4
        /*0000*/ 	.byte	0x04, 0x37
        /*0002*/ 	.short	(.L_13 - .L_12)
.L_12:
        /*0004*/ 	.word	0x00000082


	//----- nvinfo : EIATTR_KPARAM_INFO
	.align		4
.L_13:
        /*0008*/ 	.byte	0x04, 0x17
        /*000a*/ 	.short	(.L_15 - .L_14)
.L_14:
        /*000c*/ 	.word	0x00000000
        /*0010*/ 	.short	0x0002
        /*0012*/ 	.short	0x0010
        /*0014*/ 	.byte	0x00, 0xf0, 0x11, 0x00


	//----- nvinfo : EIATTR_KPARAM_INFO
	.align		4
.L_15:
        /*0018*/ 	.byte	0x04, 0x17
        /*001a*/ 	.short	(.L_17 - .L_16)
.L_16:
        /*001c*/ 	.word	0x00000000
        /*0020*/ 	.short	0x0001
        /*0022*/ 	.short	0x0008
        /*0024*/ 	.byte	0x00, 0xf5, 0x21, 0x00


	//----- nvinfo : EIATTR_KPARAM_INFO
	.align		4
.L_17:
        /*0028*/ 	.byte	0x04, 0x17
        /*002a*/ 	.short	(.L_19 - .L_18)
.L_18:
        /*002c*/ 	.word	0x00000000
        /*0030*/ 	.short	0x0000
        /*0032*/ 	.short	0x0000
        /*0034*/ 	.byte	0x00, 0xf5, 0x21, 0x00


	//----- nvinfo : EIATTR_SPARSE_MMA_MASK
	.align		4
.L_19:
        /*0038*/ 	.byte	0x03, 0x50
        /*003a*/ 	.short	0x0000


	//----- nvinfo : EIATTR_MAXREG_COUNT
	.align		4
        /*003c*/ 	.byte	0x03, 0x1b
        /*003e*/ 	.short	0x00ff


	//----- nvinfo : EIATTR_NUM_BARRIERS
	.align		4
        /*0040*/ 	.byte	0x02, 0x4c
        /*0042*/ 	.byte	0x01
	.zero		1


	//----- nvinfo : EIATTR_MERCURY_ISA_VERSION
	.align		4
        /*0044*/ 	.byte	0x03, 0x5f
        /*0046*/ 	.short	0x0101


	//----- nvinfo : EIATTR_VRC_CTA_INIT_COUNT
	.align		4
        /*0048*/ 	.byte	0x02, 0x4a
	.zero		1
	.zero		1


	//----- nvinfo : EIATTR_EXIT_INSTR_OFFSETS
	.align		4
        /*004c*/ 	.byte	0x04, 0x1c
        /*004e*/ 	.short	(.L_21 - .L_20)


	//   ....[0]....
.L_20:
        /*0050*/ 	.word	0x00000080


	//   ....[1]....
        /*0054*/ 	.word	0x00000260


	//   ....[2]....
        /*0058*/ 	.word	0x000002b0


	//----- nvinfo : EIATTR_CRS_STACK_SIZE
	.align		4
.L_21:
        /*005c*/ 	.byte	0x04, 0x1e
        /*005e*/ 	.short	(.L_23 - .L_22)
.L_22:
        /*0060*/ 	.word	0x00000000


	//----- nvinfo : EIATTR_CBANK_PARAM_SIZE
	.align		4
.L_23:
        /*0064*/ 	.byte	0x03, 0x19
        /*0066*/ 	.short	0x0014


	//----- nvinfo : EIATTR_PARAM_CBANK
	.align		4
        /*0068*/ 	.byte	0x04, 0x0a
        /*006a*/ 	.short	(.L_25 - .L_24)
	.align		4
.L_24:
        /*006c*/ 	.word	index@(.nv.constant0._Z20reduceNeighboredLessPiS_j)
        /*0070*/ 	.short	0x0380
        /*0072*/ 	.short	0x0014


	//----- nvinfo : EIATTR_SW_WAR
	.align		4
.L_25:
        /*0074*/ 	.byte	0x04, 0x36
        /*0076*/ 	.short	(.L_27 - .L_26)
.L_26:
        /*0078*/ 	.word	0x00000008
.L_27:


//--------------------- .nv.info._Z16reduceNeighboredPiS_j --------------------------
	.section	.nv.info._Z16reduceNeighboredPiS_j,"",@"SHT_CUDA_INFO"
	.sectionflags	@""
	.align	4


	//----- nvinfo : EIATTR_CUDA_API_VERSION
	.align		4
        /*0000*/ 	.byte	0x04, 0x37
        /*0002*/ 	.short	(.L_29 - .L_28)
.L_28:
        /*0004*/ 	.word	0x00000082


	//----- nvinfo : EIATTR_KPARAM_INFO
	.align		4
.L_29:
        /*0008*/ 	.byte	0x04, 0x17
        /*000a*/ 	.short	(.L_31 - .L_30)
.L_30:
        /*000c*/ 	.word	0x00000000
        /*0010*/ 	.short	0x0002
        /*0012*/ 	.short	0x0010
        /*0014*/ 	.byte	0x00, 0xf0, 0x11, 0x00


	//----- nvinfo : EIATTR_KPARAM_INFO
	.align		4
.L_31:
        /*0018*/ 	.byte	0x04, 0x17
        /*001a*/ 	.short	(.L_33 - .L_32)
.L_32:
        /*001c*/ 	.word	0x00000000
        /*0020*/ 	.short	0x0001
        /*0022*/ 	.short	0x0008
        /*0024*/ 	.byte	0x00, 0xf5, 0x21, 0x00


	//----- nvinfo : EIATTR_KPARAM_INFO
	.align		4
.L_33:
        /*0028*/ 	.byte	0x04, 0x17
        /*002a*/ 	.short	(.L_35 - .L_34)
.L_34:
        /*002c*/ 	.word	0x00000000
        /*0030*/ 	.short	0x0000
        /*0032*/ 	.short	0x0000
        /*0034*/ 	.byte	0x00, 0xf5, 0x21, 0x00


	//----- nvinfo : EIATTR_SPARSE_MMA_MASK
	.align		4
.L_35:
        /*0038*/ 	.byte	0x03, 0x50
        /*003a*/ 	.short	0x0000


	//----- nvinfo : EIATTR_MAXREG_COUNT
	.align		4
        /*003c*/ 	.byte	0x03, 0x1b
        /*003e*/ 	.short	0x00ff


	//----- nvinfo : EIATTR_NUM_BARRIERS
	.align		4
        /*0040*/ 	.byte	0x02, 0x4c
        /*0042*/ 	.byte	0x01
	.zero		1


	//----- nvinfo : EIATTR_MERCURY_ISA_VERSION
	.align		4
        /*0044*/ 	.byte	0x03, 0x5f
        /*0046*/ 	.short	0x0101


	//----- nvinfo : EIATTR_VRC_CTA_INIT_COUNT
	.align		4
        /*0048*/ 	.byte	0x02, 0x4a
	.zero		1
	.zero		1


	//----- nvinfo : EIATTR_EXIT_INSTR_OFFSETS
	.align		4
        /*004c*/ 	.byte	0x04, 0x1c
        /*004e*/ 	.short	(.L_37 - .L_36)


	//   ....[0]....
.L_36:
        /*0050*/ 	.word	0x00000080


	//   ....[1]....
        /*0054*/ 	.word	0x00000240


	//   ....[2]....
        /*0058*/ 	.word	0x00000290


	//----- nvinfo : EIATTR_CRS_STACK_SIZE
	.align		4
.L_37:
        /*005c*/ 	.byte	0x04, 0x1e
        /*005e*/ 	.short	(.L_39 - .L_38)
.L_38:
        /*0060*/ 	.word	0x00000000


	//----- nvinfo : EIATTR_CBANK_PARAM_SIZE
	.align		4
.L_39:
        /*0064*/ 	.byte	0x03, 0x19
        /*0066*/ 	.short	0x0014


	//----- nvinfo : EIATTR_PARAM_CBANK
	.align		4
        /*0068*/ 	.byte	0x04, 0x0a
        /*006a*/ 	.short	(.L_41 - .L_40)
	.align		4
.L_40:
        /*006c*/ 	.word	index@(.nv.constant0._Z16reduceNeighboredPiS_j)
        /*0070*/ 	.short	0x0380
        /*0072*/ 	.short	0x0014


	//----- nvinfo : EIATTR_SW_WAR
	.align		4
.L_41:
        /*0074*/ 	.byte	0x04, 0x36
        /*0076*/ 	.short	(.L_43 - .L_42)
.L_42:
        /*0078*/ 	.word	0x00000008
.L_43:


//--------------------- .nv.callgraph             --------------------------
	.section	.nv.callgraph,"",@"SHT_CUDA_CALLGRAPH"
	.align	4
	.sectionentsize	8
	.align		4
        /*0000*/ 	.word	0x00000000
	.align		4
        /*0004*/ 	.word	0xffffffff
	.align		4
        /*0008*/ 	.word	0x00000000
	.align		4
        /*000c*/ 	.word	0xfffffffe
	.align		4
        /*0010*/ 	.word	0x00000000
	.align		4
        /*0014*/ 	.word	0xfffffffd
	.align		4
        /*0018*/ 	.word	0x00000000
	.align		4
        /*001c*/ 	.word	0xfffffffc


//--------------------- .text._Z20reduceNeighboredLessPiS_j --------------------------
	.section	.text._Z20reduceNeighboredLessPiS_j,"ax",@progbits
	.align	128
        .global         _Z20reduceNeighboredLessPiS_j
        .type           _Z20reduceNeighboredLessPiS_j,@function
        .size           _Z20reduceNeighboredLessPiS_j,(.L_x_10 - _Z20reduceNeighboredLessPiS_j)
        .other          _Z20reduceNeighboredLessPiS_j,@"STO_CUDA_ENTRY STV_DEFAULT"
_Z20reduceNeighboredLessPiS_j:
.text._Z20reduceNeighboredLessPiS_j:
[----:B------:R-:W-:Y:S01]  /*0000*/  LDC R1, c[0x0][0x37c] ;  /* 0x0000df00ff017b82 */ /* 0x000fe20000000800 */
[----:B------:R-:W0:Y:S01]  /*0010*/  S2R R11, SR_CTAID.X ;  /* 0x00000000000b7919 */ /* 0x000e220000002500 */
[----:B------:R-:W0:Y:S01]  /*0020*/  LDCU UR8, c[0x0][0x360] ;  /* 0x00006c00ff0877ac */ /* 0x000e220008000800 */
[----:B------:R-:W1:Y:S01]  /*0030*/  S2R R0, SR_TID.X ;  /* 0x0000000000007919 */ /* 0x000e620000002100 */
[----:B------:R-:W2:Y:S01]  /*0040*/  LDCU UR4, c[0x0][0x390] ;  /* 0x00007200ff0477ac */ /* 0x000ea20008000800 */
[----:B0-----:R-:W-:-:S05]  /*0050*/  IMAD R5, R11, UR8, RZ ;  /* 0x000000080b057c24 */ /* 0x001fca000f8e02ff */
[----:B-1----:R-:W-:-:S04]  /*0060*/  IADD3 R2, PT, PT, R5, R0, RZ ;  /* 0x0000000005027210 */ /* 0x002fc80007ffe0ff */
[----:B--2---:R-:W-:-:S13]  /*0070*/  ISETP.GE.U32.AND P0, PT, R2, UR4, PT ;  /* 0x0000000402007c0c */ /* 0x004fda000bf06070 */
[----:B------:R-:W-:Y:S05]  /*0080*/  @P0 EXIT ;  /* 0x000000000000094d */ /* 0x000fea0003800000 */
[----:B------:R-:W0:Y:S01]  /*0090*/  LDC.64 R2, c[0x0][0x380] ;  /* 0x0000e000ff027b82 */ /* 0x000e220000000a00 */
[----:B------:R-:W1:Y:S01]  /*00a0*/  LDCU.64 UR6, c[0x0][0x358] ;  /* 0x00006b00ff0677ac */ /* 0x000e620008000a00 */
[----:B0-----:R-:W-:-:S04]  /*00b0*/  IMAD.WIDE.U32 R2, R5, 0x4, R2 ;  /* 0x0000000405027825 */ /* 0x001fc800078e0002 */
[----:B------:R-:W-:-:S05]  /*00c0*/  IMAD.WIDE.U32 R4, R0, 0x4, R2 ;  /* 0x0000000400047825 */ /* 0x000fca00078e0002 */
[----:B-1----:R-:W2:Y:S01]  /*00d0*/  LDG.E R6, desc[UR6][R4.64] ;  /* 0x0000000604067981 */ /* 0x002ea2000c1e1900 */
[----:B------:R-:W-:Y:S01]  /*00e0*/  UISETP.GE.U32.AND UP0, UPT, UR8, 0x2, UPT ;  /* 0x000000020800788c */ /* 0x000fe2000bf06070 */
[----:B--2---:R-:W-:-:S13]  /*00f0*/  ISETP.GT.AND P0, PT, R6, -0x1, PT ;  /* 0xffffffff0600780c */ /* 0x004fda0003f04270 */
[----:B------:R0:W-:Y:S01]  /*0100*/  @!P0 STG.E desc[UR6][R4.64], RZ ;  /* 0x000000ff04008986 */ /* 0x0001e2000c101906 */
[----:B------:R-:W-:Y:S06]  /*0110*/  BAR.SYNC.DEFER_BLOCKING 0x0 ;  /* 0x0000000000007b1d */ /* 0x000fec0000010000 */
[----:B------:R-:W-:Y:S05]  /*0120*/  BRA.U !UP0, `(.L_x_0) ;  /* 0x0000000108487547 */ /* 0x000fea000b800000 */
[----:B------:R-:W-:-:S05]  /*0130*/  UMOV UR4, 0x1 ;  /* 0x0000000100047882 */ /* 0x000fca0000000000 */
.L_x_3:
[----:B------:R-:W-:Y:S01]  /*0140*/  USHF.L.U32 UR5, UR4, 0x1, URZ ;  /* 0x0000000104057899 */ /* 0x000fe200080006ff */
[----:B------:R-:W-:Y:S05]  /*0150*/  BSSY.RECONVERGENT B0, `(.L_x_1) ;  /* 0x000000b000007945 */ /* 0x000fea0003800200 */
[----:B-1----:R-:W-:-:S05]  /*0160*/  IMAD R7, R0, UR5, RZ ;  /* 0x0000000500077c24 */ /* 0x002fca000f8e02ff */
[----:B------:R-:W-:-:S13]  /*0170*/  ISETP.GE.U32.AND P0, PT, R7, UR8, PT ;  /* 0x0000000807007c0c */ /* 0x000fda000bf06070 */
[----:B------:R-:W-:Y:S05]  /*0180*/  @P0 BRA `(.L_x_2) ;  /* 0x00000000001c0947 */ /* 0x000fea0003800000 */
[C---:B0-----:R-:W-:Y:S01]  /*0190*/  IADD3 R5, PT, PT, R7.reuse, UR4, RZ ;  /* 0x0000000407057c10 */ /* 0x041fe2000fffe0ff */
[----:B------:R-:W-:-:S04]  /*01a0*/  IMAD.WIDE.U32 R6, R7, 0x4, R2 ;  /* 0x0000000407067825 */ /* 0x000fc800078e0002 */
[----:B------:R-:W-:Y:S01]  /*01b0*/  IMAD.WIDE.U32 R4, R5, 0x4, R2 ;  /* 0x0000000405047825 */ /* 0x000fe200078e0002 */
[----:B------:R-:W2:Y:S05]  /*01c0*/  LDG.E R9, desc[UR6][R6.64] ;  /* 0x0000000606097981 */ /* 0x000eaa000c1e1900 */
[----:B------:R-:W2:Y:S02]  /*01d0*/  LDG.E R4, desc[UR6][R4.64] ;  /* 0x0000000604047981 */ /* 0x000ea4000c1e1900 */
[----:B--2---:R-:W-:-:S05]  /*01e0*/  IADD3 R9, PT, PT, R4, R9, RZ ;  /* 0x0000000904097210 */ /* 0x004fca0007ffe0ff */
[----:B------:R1:W-:Y:S02]  /*01f0*/  STG.E desc[UR6][R6.64], R9 ;  /* 0x0000000906007986 */ /* 0x0003e4000c101906 */
.L_x_2:
[----:B------:R-:W-:Y:S05]  /*0200*/  BSYNC.RECONVERGENT B0 ;  /* 0x0000000000007941 */ /* 0x000fea0003800200 */
.L_x_1:
[----:B------:R-:W-:Y:S01]  /*0210*/  BAR.SYNC.DEFER_BLOCKING 0x0 ;  /* 0x0000000000007b1d */ /* 0x000fe20000010000 */
[----:B------:R-:W-:-:S05]  /*0220*/  UISETP.GE.U32.AND UP0, UPT, UR5, UR8, UPT ;  /* 0x000000080500728c */ /* 0x000fca000bf06070 */
[----:B------:R-:W-:-:S04]  /*0230*/  UMOV UR4, UR5 ;  /* 0x0000000500047c82 */ /* 0x000fc80008000000 */
[----:B------:R-:W-:Y:S05]  /*0240*/  BRA.U !UP0, `(.L_x_3) ;  /* 0xfffffffd08bc7547 */ /* 0x000fea000b83ffff */
.L_x_0:
[----:B------:R-:W-:-:S13]  /*0250*/  ISETP.NE.AND P0, PT, R0, RZ, PT ;  /* 0x000000ff0000720c */ /* 0x000fda0003f05270 */
[----:B------:R-:W-:Y:S05]  /*0260*/  @P0 EXIT ;  /* 0x000000000000094d */ /* 0x000fea0003800000 */
[----:B------:R-:W2:Y:S01]  /*0270*/  LDG.E R3, desc[UR6][R2.64] ;  /* 0x0000000602037981 */ /* 0x000ea2000c1e1900 */
[----:B0-----:R-:W0:Y:S02]  /*0280*/  LDC.64 R4, c[0x0][0x388] ;  /* 0x0000e200ff047b82 */ /* 0x001e240000000a00 */
[----:B0-----:R-:W-:-:S05]  /*0290*/  IMAD.WIDE.U32 R4, R11, 0x4, R4 ;  /* 0x000000040b047825 */ /* 0x001fca00078e0004 */
[----:B--2---:R-:W-:Y:S01]  /*02a0*/  STG.E desc[UR6][R4.64], R3 ;  /* 0x0000000304007986 */ /* 0x004fe2000c101906 */
[----:B------:R-:W-:Y:S05]  /*02b0*/  EXIT ;  /* 0x000000000000794d */ /* 0x000fea0003800000 */
.L_x_4:
[----:B------:R-:W-:-:S00]  /*02c0*/  BRA `(.L_x_4) ;  /* 0xfffffffc00fc7947 */ /* 0x000fc0000383ffff */
[----:B------:R-:W-:-:S00]  /*02d0*/  NOP ;  /* 0x0000000000007918 */ /* 0x000fc00000000000 */
        /* <DEDUP_REMOVED lines=10> */
.L_x_10:


//--------------------- .text._Z16reduceNeighboredPiS_j --------------------------
	.section	.text._Z16reduceNeighboredPiS_j,"ax",@progbits
	.align	128
        .global         _Z16reduceNeighboredPiS_j
        .type           _Z16reduceNeighboredPiS_j,@function
        .size           _Z16reduceNeighboredPiS_j,(.L_x_11 - _Z16reduceNeighboredPiS_j)
        .other          _Z16reduceNeighboredPiS_j,@"STO_CUDA_ENTRY STV_DEFAULT"
_Z16reduceNeighboredPiS_j:
.text._Z16reduceNeighboredPiS_j:
[----:B------:R-:W-:Y:S01]  /*0000*/  LDC R1, c[0x0][0x37c] ;  /* 0x0000df00ff017b82 */ /* 0x000fe20000000800 */
[----:B------:R-:W0:Y:S01]  /*0010*/  S2R R13, SR_CTAID.X ;  /* 0x00000000000d7919 */ /* 0x000e220000002500 */
[----:B------:R-:W0:Y:S01]  /*0020*/  LDCU UR6, c[0x0][0x360] ;  /* 0x00006c00ff0677ac */ /* 0x000e220008000800 */
[----:B------:R-:W1:Y:S01]  /*0030*/  S2R R11, SR_TID.X ;  /* 0x00000000000b7919 */ /* 0x000e620000002100 */
[----:B------:R-:W2:Y:S01]  /*0040*/  LDCU UR4, c[0x0][0x390] ;  /* 0x00007200ff0477ac */ /* 0x000ea20008000800 */
[----:B0-----:R-:W-:-:S04]  /*0050*/  IMAD R5, R13, UR6, RZ ;  /* 0x000000060d057c24 */ /* 0x001fc8000f8e02ff */
[----:B-1----:R-:W-:-:S05]  /*0060*/  IMAD.IADD R0, R5, 0x1, R11 ;  /* 0x0000000105007824 */ /* 0x002fca00078e020b */
        /* <DEDUP_REMOVED lines=12> */
[----:B------:R-:W-:-:S07]  /*0130*/  IMAD.MOV.U32 R7, RZ, RZ, 0x1 ;  /* 0x00000001ff077424 */ /* 0x000fce00078e00ff */
.L_x_8:
[----:B------:R-:W-:Y:S01]  /*0140*/  SHF.L.U32 R8, R7, 0x1, RZ ;  /* 0x0000000107087819 */ /* 0x000fe200000006ff */
[----:B------:R-:W-:Y:S04]  /*0150*/  BSSY.RECONVERGENT B0, `(.L_x_6) ;  /* 0x0000009000007945 */ /* 0x000fe80003800200 */
[----:B------:R-:W-:-:S05]  /*0160*/  VIADD R0, R8, 0xffffffff ;  /* 0xffffffff08007836 */ /* 0x000fca0000000000 */
[----:B------:R-:W-:-:S13]  /*0170*/  LOP3.LUT P0, RZ, R0, R11, RZ, 0xc0, !PT ;  /* 0x0000000b00ff7212 */ /* 0x000fda000780c0ff */
[----:B-1----:R-:W-:Y:S05]  /*0180*/  @P0 BRA `(.L_x_7) ;  /* 0x0000000000140947 */ /* 0x002fea0003800000 */
[----:B------:R-:W-:Y:S01]  /*0190*/  IMAD.WIDE R6, R7, 0x4, R4 ;  /* 0x0000000407067825 */ /* 0x000fe200078e0204 */
[----:B------:R-:W2:Y:S05]  /*01a0*/  LDG.E R9, desc[UR4][R4.64] ;  /* 0x0000000404097981 */ /* 0x000eaa000c1e1900 */
[----:B------:R-:W2:Y:S02]  /*01b0*/  LDG.E R6, desc[UR4][R6.64] ;  /* 0x0000000406067981 */ /* 0x000ea4000c1e1900 */
[----:B--2---:R-:W-:-:S05]  /*01c0*/  IADD3 R9, PT, PT, R6, R9, RZ ;  /* 0x0000000906097210 */ /* 0x004fca0007ffe0ff */
[----:B------:R1:W-:Y:S02]  /*01d0*/  STG.E desc[UR4][R4.64], R9 ;  /* 0x0000000904007986 */ /* 0x0003e4000c101904 */
.L_x_7:
[----:B------:R-:W-:Y:S05]  /*01e0*/  BSYNC.RECONVERGENT B0 ;  /* 0x0000000000007941 */ /* 0x000fea0003800200 */
.L_x_6:
[----:B------:R-:W-:Y:S01]  /*01f0*/  BAR.SYNC.DEFER_BLOCKING 0x0 ;  /* 0x0000000000007b1d */ /* 0x000fe20000010000 */
[----:B------:R-:W-:Y:S02]  /*0200*/  ISETP.GE.U32.AND P0, PT, R8, UR6, PT ;  /* 0x0000000608007c0c */ /* 0x000fe4000bf06070 */
[----:B------:R-:W-:-:S11]  /*0210*/  MOV R7, R8 ;  /* 0x0000000800077202 */ /* 0x000fd60000000f00 */
[----:B------:R-:W-:Y:S05]  /*0220*/  @!P0 BRA `(.L_x_8) ;  /* 0xfffffffc00c48947 */ /* 0x000fea000383ffff */
.L_x_5:
[----:B------:R-:W-:-:S13]  /*0230*/  ISETP.NE.AND P0, PT, R11, RZ, PT ;  /* 0x000000ff0b00720c */ /* 0x000fda0003f05270 */
[----:B------:R-:W-:Y:S05]  /*0240*/  @P0 EXIT ;  /* 0x000000000000094d */ /* 0x000fea0003800000 */
[----:B------:R-:W2:Y:S01]  /*0250*/  LDG.E R3, desc[UR4][R2.64] ;  /* 0x0000000402037981 */ /* 0x000ea2000c1e1900 */
[----:B01----:R-:W0:Y:S02]  /*0260*/  LDC.64 R4, c[0x0][0x388] ;  /* 0x0000e200ff047b82 */ /* 0x003e240000000a00 */
[----:B0-----:R-:W-:-:S05]  /*0270*/  IMAD.WIDE.U32 R4, R13, 0x4, R4 ;  /* 0x000000040d047825 */ /* 0x001fca00078e0004 */
[----:B--2---:R-:W-:Y:S01]  /*0280*/  STG.E desc[UR4][R4.64], R3 ;  /* 0x0000000304007986 */ /* 0x004fe2000c101904 */
[----:B------:R-:W-:Y:S05]  /*0290*/  EXIT ;  /* 0x000000000000794d */ /* 0x000fea0003800000 */
.L_x_9:
        /* <DEDUP_REMOVED lines=14> */
.L_x_11:


//--------------------- .nv.shared.reserved.0     --------------------------
	.section	.nv.shared.reserved.0,"aw",@nobits
	.weak		__nv_reservedSMEM_offset_0_alias
	.size		__nv_reservedSMEM_offset_0_alias, 0, 64
	.other		__nv_reservedSMEM_offset_0_alias,@"STO_CUDA_RESERVED_SHARED STV_DEFAULT"
__nv_reservedSMEM_offset_0_alias:
	.zero		0
	.zero		64


//--------------------- .nv.constant0._Z20reduceNeighboredLessPiS_j --------------------------
	.section	.nv.constant0._Z20reduceNeighboredLessPiS_j,"a",@progbits
	.sectionflags	@""
	.align	4
.nv.constant0._Z20reduceNeighboredLessPiS_j:
	.zero		916


//--------------------- .nv.constant0._Z16reduceNeighboredPiS_j --------------------------
	.section	.nv.constant0._Z16reduceNeighboredPiS_j,"a",@progbits
	.sectionflags	@""
	.align	4
.nv.constant0._Z16reduceNeighboredPiS_j:
	.zero		916


//--------------------- SYMBOLS --------------------------

	.type		.nv.reservedSmem.offset0,@object
	.size		.nv.reservedSmem.offset0,0x4
